//
// Generated by NVIDIA NVVM Compiler
//
// Compiler Build ID: CL-36424714
// Cuda compilation tools, release 13.0, V13.0.88
// Based on NVVM 20.0.0
//

.version 9.0
.target sm_100
.address_size 64

	// .globl	_ZN4math14VectorMultiplyEPfS0_S0_
// _ZZN4math10AccumulateEPfS0_mE7scratch has been demoted

.visible .entry _ZN4math14VectorMultiplyEPfS0_S0_(
	.param .u64 .ptr .align 1 _ZN4math14VectorMultiplyEPfS0_S0__param_0,
	.param .u64 .ptr .align 1 _ZN4math14VectorMultiplyEPfS0_S0__param_1,
	.param .u64 .ptr .align 1 _ZN4math14VectorMultiplyEPfS0_S0__param_2
)
{
	.reg .b32 	%r<2>;
	.reg .b32 	%f<4>;
	.reg .b64 	%rd<11>;

	ld.param.u64 	%rd1, [_ZN4math14VectorMultiplyEPfS0_S0__param_0];
	ld.param.u64 	%rd2, [_ZN4math14VectorMultiplyEPfS0_S0__param_1];
	ld.param.u64 	%rd3, [_ZN4math14VectorMultiplyEPfS0_S0__param_2];
	cvta.to.global.u64 	%rd4, %rd1;
	cvta.to.global.u64 	%rd5, %rd3;
	cvta.to.global.u64 	%rd6, %rd2;
	mov.u32 	%r1, %tid.x;
	mul.wide.u32 	%rd7, %r1, 4;
	add.s64 	%rd8, %rd6, %rd7;
	ld.global.f32 	%f1, [%rd8];
	add.s64 	%rd9, %rd5, %rd7;
	ld.global.f32 	%f2, [%rd9];
	mul.f32 	%f3, %f1, %f2;
	add.s64 	%rd10, %rd4, %rd7;
	st.global.f32 	[%rd10], %f3;
	ret;

}
	// .globl	_ZN4math10AccumulateEPfS0_m
.visible .entry _ZN4math10AccumulateEPfS0_m(
	.param .u64 .ptr .align 1 _ZN4math10AccumulateEPfS0_m_param_0,
	.param .u64 .ptr .align 1 _ZN4math10AccumulateEPfS0_m_param_1,
	.param .u64 _ZN4math10AccumulateEPfS0_m_param_2
)
{
	.reg .pred 	%p<5>;
	.reg .b32 	%r<15>;
	.reg .b32 	%f<5>;
	.reg .b64 	%rd<31>;
	// demoted variable
	.shared .align 4 .b8 _ZZN4math10AccumulateEPfS0_mE7scratch[1024];
	ld.param.u64 	%rd13, [_ZN4math10AccumulateEPfS0_m_param_0];
	ld.param.u64 	%rd28, [_ZN4math10AccumulateEPfS0_m_param_1];
	ld.param.u64 	%rd24, [_ZN4math10AccumulateEPfS0_m_param_2];
	mov.u32 	%r7, %tid.x;
	shl.b64 	%rd17, %rd24, 2;
	add.s64 	%rd29, %rd28, %rd17;
	cvt.u64.u32 	%rd2, %r7;
	shl.b32 	%r1, %r7, 1;
	mov.u32 	%r14, _ZZN4math10AccumulateEPfS0_mE7scratch;
	cvt.u64.u32 	%rd18, %r14;
	cvta.shared.u64 	%rd30, %rd18;
	cvt.u32.u64 	%r8, %rd2;
	shl.b32 	%r9, %r8, 2;
$L__BB1_1:
	add.s64 	%rd19, %rd24, 1;
	shr.u64 	%rd24, %rd19, 1;
	setp.le.u64 	%p1, %rd24, %rd2;
	@%p1 bra 	$L__BB1_5;
	mul.wide.u32 	%rd20, %r1, 4;
	add.s64 	%rd21, %rd28, %rd20;
	ld.f32 	%f1, [%rd21];
	add.s32 	%r3, %r14, %r9;
	st.shared.f32 	[%r3], %f1;
	add.s64 	%rd8, %rd21, 4;
	setp.ge.u64 	%p2, %rd8, %rd29;
	@%p2 bra 	$L__BB1_4;
	ld.f32 	%f2, [%rd8];
	add.f32 	%f3, %f2, %f1;
	st.shared.f32 	[%r3], %f3;
$L__BB1_4:
	shl.b64 	%rd22, %rd24, 2;
	add.s64 	%rd29, %rd30, %rd22;
	cvt.u32.u64 	%r10, %rd24;
	shl.b32 	%r11, %r10, 2;
	add.s32 	%r14, %r14, %r11;
	mov.u64 	%rd28, %rd30;
	mov.u64 	%rd30, %rd29;
$L__BB1_5:
	bar.sync 	0;
	setp.ne.s64 	%p3, %rd24, 1;
	@%p3 bra 	$L__BB1_1;
	setp.ne.s32 	%p4, %r8, 0;
	@%p4 bra 	$L__BB1_8;
	ld.f32 	%f4, [%rd28];
	cvta.to.global.u64 	%rd23, %rd13;
	st.global.f32 	[%rd23], %f4;
$L__BB1_8:
	ret;

}


// ===== COMPILED SASS (sm_100) =====

	.target	sm_100

	.elftype	@"ET_EXEC"


//--------------------- .note.nv.tkinfo           --------------------------
	.section	.note.nv.tkinfo,"",@"SHT_NOTE"
	.sectionflags	@"SHF_NOTE_NV_TKINFO"
	.tkinfo
        /*0018*/ 	.word	0x00000002
        /*0030*/ 	.string	""
        /*0030*/ 	.string	"ptxas"
        /*0030*/ 	.string	"Cuda compilation tools, release 13.0, V13.0.88"
        /*0030*/ 	.string	"Build cuda_13.0.r13.0/compiler.36424714_0"
        /*0030*/ 	.string	"-arch sm_100 -m 64 "



//--------------------- .note.nv.cuinfo           --------------------------
	.section	.note.nv.cuinfo,"",@"SHT_NOTE"
	.sectionflags	@"SHF_NOTE_NV_CUINFO"
        /*0018*/ 	.short	0x0002
        /*001a*/ 	.short	0x0064
        /*001c*/ 	.short	0x0082
	.zero		2


//--------------------- .nv.info                  --------------------------
	.section	.nv.info,"",@"SHT_CUDA_INFO"
	.align	4


	//----- nvinfo : EIATTR_REGCOUNT
	.align		4
        /*0000*/ 	.byte	0x04, 0x2f
        /*0002*/ 	.short	(.L_1 - .L_0)
	.align		4
.L_0:
        /*0004*/ 	.word	index@(_ZN4math14VectorMultiplyEPfS0_S0_)
        /*0008*/ 	.word	0x0000000c


	//----- nvinfo : EIATTR_FRAME_SIZE
	.align		4
.L_1:
        /*000c*/ 	.byte	0x04, 0x11
        /*000e*/ 	.short	(.L_3 - .L_2)
	.align		4
.L_2:
        /*0010*/ 	.word	index@(_ZN4math14VectorMultiplyEPfS0_S0_)
        /*0014*/ 	.word	0x00000000


	//----- nvinfo : EIATTR_REGCOUNT
	.align		4
.L_3:
        /*0018*/ 	.byte	0x04, 0x2f
        /*001a*/ 	.short	(.L_5 - .L_4)
	.align		4
.L_4:
        /*001c*/ 	.word	index@(_ZN4math10AccumulateEPfS0_m)
        /*0020*/ 	.word	0x00000014


	//----- nvinfo : EIATTR_FRAME_SIZE
	.align		4
.L_5:
        /*0024*/ 	.byte	0x04, 0x11
        /*0026*/ 	.short	(.L_7 - .L_6)
	.align		4
.L_6:
        /*0028*/ 	.word	index@(_ZN4math10AccumulateEPfS0_m)
        /*002c*/ 	.word	0x00000000


	//----- nvinfo : EIATTR_MIN_STACK_SIZE
	.align		4
.L_7:
        /*0030*/ 	.byte	0x04, 0x12
        /*0032*/ 	.short	(.L_9 - .L_8)
	.align		4
.L_8:
        /*0034*/ 	.word	index@(_ZN4math10AccumulateEPfS0_m)
        /*0038*/ 	.word	0x00000000


	//----- nvinfo : EIATTR_MIN_STACK_SIZE
	.align		4
.L_9:
        /*003c*/ 	.byte	0x04, 0x12
        /*003e*/ 	.short	(.L_11 - .L_10)
	.align		4
.L_10:
        /*0040*/ 	.word	index@(_ZN4math14VectorMultiplyEPfS0_S0_)
        /*0044*/ 	.word	0x00000000
.L_11:


//--------------------- .nv.compat                --------------------------
	.section	.nv.compat,"",@"SHT_CUDA_COMPAT_INFO"
	.align	4
        /*0000*/ 	.byte	0x02, 0x09, 0x00, 0x00, 0x02, 0x02, 0x01, 0x00, 0x02, 0x05, 0x05, 0x00, 0x03, 0x07, 0x01, 0x01
        /*0010*/ 	.byte	0x02, 0x03, 0x00, 0x00, 0x02, 0x06, 0x01, 0x00, 0x04, 0x0b, 0x08, 0x00, 0x09, 0x00, 0x00, 0x00
        /*0020*/ 	.byte	0x00, 0x00, 0x00, 0x00


//--------------------- .nv.info._ZN4math10AccumulateEPfS0_m --------------------------
	.section	.nv.info._ZN4math10AccumulateEPfS0_m,"",@"SHT_CUDA_INFO"
	.sectionflags	@""
	.align	4


	//----- nvinfo : EIATTR_CUDA_API_VERSION
	.align		4
        /*0000*/ 	.byte	0x04, 0x37
        /*0002*/ 	.short	(.L_13 - .L_12)
.L_12:
        /*0004*/ 	.word	0x00000082


	//----- nvinfo : EIATTR_KPARAM_INFO
	.align		4
.L_13:
        /*0008*/ 	.byte	0x04, 0x17
        /*000a*/ 	.short	(.L_15 - .L_14)
.L_14:
        /*000c*/ 	.word	0x00000000
        /*0010*/ 	.short	0x0002
        /*0012*/ 	.short	0x0010
        /*0014*/ 	.byte	0x00, 0xf0, 0x21, 0x00


	//----- nvinfo : EIATTR_KPARAM_INFO
	.align		4
.L_15:
        /*0018*/ 	.byte	0x04, 0x17
        /*001a*/ 	.short	(.L_17 - .L_16)
.L_16:
        /*001c*/ 	.word	0x00000000
        /*0020*/ 	.short	0x0001
        /*0022*/ 	.short	0x0008
        /*0024*/ 	.byte	0x00, 0xf5, 0x21, 0x00


	//----- nvinfo : EIATTR_KPARAM_INFO
	.align		4
.L_17:
        /*0028*/ 	.byte	0x04, 0x17
        /*002a*/ 	.short	(.L_19 - .L_18)
.L_18:
        /*002c*/ 	.word	0x00000000
        /*0030*/ 	.short	0x0000
        /*0032*/ 	.short	0x0000
        /*0034*/ 	.byte	0x00, 0xf5, 0x21, 0x00


	//----- nvinfo : EIATTR_SPARSE_MMA_MASK
	.align		4
.L_19:
        /*0038*/ 	.byte	0x03, 0x50
        /*003a*/ 	.short	0x0000


	//----- nvinfo : EIATTR_MAXREG_COUNT
	.align		4
        /*003c*/ 	.byte	0x03, 0x1b
        /*003e*/ 	.short	0x00ff


	//----- nvinfo : EIATTR_NUM_BARRIERS
	.align		4
        /*0040*/ 	.byte	0x02, 0x4c
        /*0042*/ 	.byte	0x01
	.zero		1


	//----- nvinfo : EIATTR_MERCURY_ISA_VERSION
	.align		4
        /*0044*/ 	.byte	0x03, 0x5f
        /*0046*/ 	.short	0x0101


	//----- nvinfo : EIATTR_VRC_CTA_INIT_COUNT
	.align		4
        /*0048*/ 	.byte	0x02, 0x4a
	.zero		1
	.zero		1


	//----- nvinfo : EIATTR_EXIT_INSTR_OFFSETS
	.align		4
        /*004c*/ 	.byte	0x04, 0x1c
        /*004e*/ 	.short	(.L_21 - .L_20)


	//   ....[0]....
.L_20:
        /*0050*/ 	.word	0x000003d0


	//   ....[1]....
        /*0054*/ 	.word	0x00000410


	//----- nvinfo : EIATTR_CRS_STACK_SIZE
	.align		4
.L_21:
        /*0058*/ 	.byte	0x04, 0x1e
        /*005a*/ 	.short	(.L_23 - .L_22)
.L_22:
        /*005c*/ 	.word	0x00000000


	//----- nvinfo : EIATTR_CBANK_PARAM_SIZE
	.align		4
.L_23:
        /*0060*/ 	.byte	0x03, 0x19
        /*0062*/ 	.short	0x0018


	//----- nvinfo : EIATTR_PARAM_CBANK
	.align		4
        /*0064*/ 	.byte	0x04, 0x0a
        /*0066*/ 	.short	(.L_25 - .L_24)
	.align		4
.L_24:
        /*0068*/ 	.word	index@(.nv.constant0._ZN4math10AccumulateEPfS0_m)
        /*006c*/ 	.short	0x0380
        /*006e*/ 	.short	0x0018


	//----- nvinfo : EIATTR_SW_WAR
	.align		4
.L_25:
        /*0070*/ 	.byte	0x04, 0x36
        /*0072*/ 	.short	(.L_27 - .L_26)
.L_26:
        /*0074*/ 	.word	0x00000008
.L_27:


//--------------------- .nv.info._ZN4math14VectorMultiplyEPfS0_S0_ --------------------------
	.section	.nv.info._ZN4math14VectorMultiplyEPfS0_S0_,"",@"SHT_CUDA_INFO"
	.sectionflags	@""
	.align	4


	//----- nvinfo : EIATTR_CUDA_API_VERSION
	.align		4
        /*0000*/ 	.byte	0x04, 0x37
        /*0002*/ 	.short	(.L_29 - .L_28)
.L_28:
        /*0004*/ 	.word	0x00000082


	//----- nvinfo : EIATTR_KPARAM_INFO
	.align		4
.L_29:
        /*0008*/ 	.byte	0x04, 0x17
        /*000a*/ 	.short	(.L_31 - .L_30)
.L_30:
        /*000c*/ 	.word	0x00000000
        /*0010*/ 	.short	0x0002
        /*0012*/ 	.short	0x0010
        /*0014*/ 	.byte	0x00, 0xf5, 0x21, 0x00


	//----- nvinfo : EIATTR_KPARAM_INFO
	.align		4
.L_31:
        /*0018*/ 	.byte	0x04, 0x17
        /*001a*/ 	.short	(.L_33 - .L_32)
.L_32:
        /*001c*/ 	.word	0x00000000
        /*0020*/ 	.short	0x0001
        /*0022*/ 	.short	0x0008
        /*0024*/ 	.byte	0x00, 0xf5, 0x21, 0x00


	//----- nvinfo : EIATTR_KPARAM_INFO
	.align		4
.L_33:
        /*0028*/ 	.byte	0x04, 0x17
        /*002a*/ 	.short	(.L_35 - .L_34)
.L_34:
        /*002c*/ 	.word	0x00000000
        /*0030*/ 	.short	0x0000
        /*0032*/ 	.short	0x0000
        /*0034*/ 	.byte	0x00, 0xf5, 0x21, 0x00


	//----- nvinfo : EIATTR_SPARSE_MMA_MASK
	.align		4
.L_35:
        /*0038*/ 	.byte	0x03, 0x50
        /*003a*/ 	.short	0x0000


	//----- nvinfo : EIATTR_MAXREG_COUNT
	.align		4
        /*003c*/ 	.byte	0x03, 0x1b
        /*003e*/ 	.short	0x00ff


	//----- nvinfo : EIATTR_MERCURY_ISA_VERSION
	.align		4
        /*0040*/ 	.byte	0x03, 0x5f
        /*0042*/ 	.short	0x0101


	//----- nvinfo : EIATTR_VRC_CTA_INIT_COUNT
	.align		4
        /*0044*/ 	.byte	0x02, 0x4a
	.zero		1
	.zero		1


	//----- nvinfo : EIATTR_EXIT_INSTR_OFFSETS
	.align		4
        /*0048*/ 	.byte	0x04, 0x1c
        /*004a*/ 	.short	(.L_37 - .L_36)


	//   ....[0]....
.L_36:
        /*004c*/ 	.word	0x000000d0


	//----- nvinfo : EIATTR_CBANK_PARAM_SIZE
	.align		4
.L_37:
        /*0050*/ 	.byte	0x03, 0x19
        /*0052*/ 	.short	0x0018


	//----- nvinfo : EIATTR_PARAM_CBANK
	.align		4
        /*0054*/ 	.byte	0x04, 0x0a
        /*0056*/ 	.short	(.L_39 - .L_38)
	.align		4
.L_38:
        /*0058*/ 	.word	index@(.nv.constant0._ZN4math14VectorMultiplyEPfS0_S0_)
        /*005c*/ 	.short	0x0380
        /*005e*/ 	.short	0x0018


	//----- nvinfo : EIATTR_SW_WAR
	.align		4
.L_39:
        /*0060*/ 	.byte	0x04, 0x36
        /*0062*/ 	.short	(.L_41 - .L_40)
.L_40:
        /*0064*/ 	.word	0x00000008
.L_41:


//--------------------- .nv.callgraph             --------------------------
	.section	.nv.callgraph,"",@"SHT_CUDA_CALLGRAPH"
	.align	4
	.sectionentsize	8
	.align		4
        /*0000*/ 	.word	0x00000000
	.align		4
        /*0004*/ 	.word	0xffffffff
	.align		4
        /*0008*/ 	.word	0x00000000
	.align		4
        /*000c*/ 	.word	0xfffffffe
	.align		4
        /*0010*/ 	.word	0x00000000
	.align		4
        /*0014*/ 	.word	0xfffffffd
	.align		4
        /*0018*/ 	.word	0x00000000
	.align		4
        /*001c*/ 	.word	0xfffffffc


//--------------------- .text._ZN4math10AccumulateEPfS0_m --------------------------
	.section	.text._ZN4math10AccumulateEPfS0_m,"ax",@progbits
	.align	128
        .global         _ZN4math10AccumulateEPfS0_m
        .type           _ZN4math10AccumulateEPfS0_m,@function
        .size           _ZN4math10AccumulateEPfS0_m,(.L_x_5 - _ZN4math10AccumulateEPfS0_m)
        .other          _ZN4math10AccumulateEPfS0_m,@"STO_CUDA_ENTRY STV_DEFAULT"
_ZN4math10AccumulateEPfS0_m:
.text._ZN4math10AccumulateEPfS0_m:
[----:B------:R-:W-:Y:S08]  /*0000*/  LDC R1, c[0x0][0x37c] ;  /* 0x0000df00ff017b82 */ /* 0x000ff00000000800 */
[----:B------:R-:W0:Y:S01]  /*0010*/  S2UR UR6, SR_CgaCtaId ;  /* 0x00000000000679c3 */ /* 0x000e220000008800 */
[----:B------:R-:W1:Y:S01]  /*0020*/  S2R R7, SR_TID.X ;  /* 0x0000000000077919 */ /* 0x000e620000002100 */
[----:B------:R-:W2:Y:S01]  /*0030*/  LDCU.64 UR8, c[0x0][0x390] ;  /* 0x00007200ff0877ac */ /* 0x000ea20008000a00 */
[----:B------:R-:W2:Y:S05]  /*0040*/  LDCU.64 UR10, c[0x0][0x388] ;  /* 0x00007100ff0a77ac */ /* 0x000eaa0008000a00 */
[----:B------:R-:W3:Y:S01]  /*0050*/  S2UR UR7, SR_SWINHI ;  /* 0x00000000000779c3 */ /* 0x000ee20000002f00 */
[----:B------:R-:W-:Y:S01]  /*0060*/  UMOV UR4, 0x400 ;  /* 0x0000040000047882 */ /* 0x000fe20000000000 */
[----:B------:R-:W4:Y:S01]  /*0070*/  LDCU.64 UR14, c[0x0][0x388] ;  /* 0x00007100ff0e77ac */ /* 0x000f220008000a00 */
[----:B------:R-:W5:Y:S05]  /*0080*/  LDCU UR16, c[0x0][0x390] ;  /* 0x00007200ff1077ac */ /* 0x000f6a0008000800 */
[----:B------:R-:W4:Y:S01]  /*0090*/  LDC R9, c[0x0][0x394] ;  /* 0x0000e500ff097b82 */ /* 0x000f220000000800 */
[----:B------:R-:W1:Y:S01]  /*00a0*/  LDCU.64 UR12, c[0x0][0x358] ;  /* 0x00006b00ff0c77ac */ /* 0x000e620008000a00 */
[----:B0-----:R-:W-:-:S06]  /*00b0*/  ULEA UR6, UR6, UR4, 0x18 ;  /* 0x0000000406067291 */ /* 0x001fcc000f8ec0ff */
[----:B------:R-:W-:Y:S01]  /*00c0*/  IMAD.U32 R0, RZ, RZ, UR6 ;  /* 0x00000006ff007e24 */ /* 0x000fe2000f8e00ff */
[----:B------:R-:W-:Y:S01]  /*00d0*/  UMOV UR4, UR6 ;  /* 0x0000000600047c82 */ /* 0x000fe20008000000 */
[----:B---3--:R-:W-:Y:S01]  /*00e0*/  UMOV UR5, UR7 ;  /* 0x0000000700057c82 */ /* 0x008fe20008000000 */
[----:B-----5:R-:W-:Y:S01]  /*00f0*/  MOV R8, UR16 ;  /* 0x0000001000087c02 */ /* 0x020fe20008000f00 */
[----:B------:R-:W-:Y:S01]  /*0100*/  IMAD.U32 R2, RZ, RZ, UR4 ;  /* 0x00000004ff027e24 */ /* 0x000fe2000f8e00ff */
[----:B------:R-:W-:Y:S01]  /*0110*/  MOV R5, UR5 ;  /* 0x0000000500057c02 */ /* 0x000fe20008000f00 */
[----:B------:R-:W-:Y:S01]  /*0120*/  IMAD.U32 R4, RZ, RZ, UR4 ;  /* 0x00000004ff047e24 */ /* 0x000fe2000f8e00ff */
[----:B--2---:R-:W-:Y:S01]  /*0130*/  ULEA UR4, UP0, UR8, UR10, 0x2 ;  /* 0x0000000a08047291 */ /* 0x004fe2000f8010ff */
[----:B------:R-:W-:Y:S02]  /*0140*/  IMAD.U32 R3, RZ, RZ, UR5 ;  /* 0x00000005ff037e24 */ /* 0x000fe4000f8e00ff */
[----:B------:R-:W-:Y:S01]  /*0150*/  IMAD.MOV.U32 R6, RZ, RZ, R2 ;  /* 0x000000ffff067224 */ /* 0x000fe200078e0002 */
[----:B------:R-:W-:Y:S01]  /*0160*/  ULEA.HI.X UR5, UR8, UR11, UR9, 0x2, UP0 ;  /* 0x0000000b08057291 */ /* 0x000fe200080f1409 */
[----:B------:R-:W-:Y:S01]  /*0170*/  IMAD.MOV.U32 R11, RZ, RZ, R5 ;  /* 0x000000ffff0b7224 */ /* 0x000fe200078e0005 */
[----:B------:R-:W-:Y:S01]  /*0180*/  MOV R13, UR4 ;  /* 0x00000004000d7c02 */ /* 0x000fe20008000f00 */
[----:B-1----:R-:W-:-:S02]  /*0190*/  IMAD.SHL.U32 R5, R7, 0x2, RZ ;  /* 0x0000000207057824 */ /* 0x002fc400078e00ff */
[----:B----4-:R-:W-:Y:S02]  /*01a0*/  IMAD.U32 R2, RZ, RZ, UR14 ;  /* 0x0000000eff027e24 */ /* 0x010fe4000f8e00ff */
[----:B------:R-:W-:Y:S02]  /*01b0*/  IMAD.U32 R3, RZ, RZ, UR15 ;  /* 0x0000000fff037e24 */ /* 0x000fe4000f8e00ff */
[----:B------:R-:W-:-:S07]  /*01c0*/  IMAD.U32 R15, RZ, RZ, UR5 ;  /* 0x00000005ff0f7e24 */ /* 0x000fce000f8e00ff */
.L_x_2:
[----:B------:R-:W-:Y:S01]  /*01d0*/  IADD3 R4, P0, PT, R8, 0x1, RZ ;  /* 0x0000000108047810 */ /* 0x000fe20007f1e0ff */
[----:B------:R-:W-:Y:S03]  /*01e0*/  BSSY.RECONVERGENT B0, `(.L_x_0) ;  /* 0x0000019000007945 */ /* 0x000fe60003800200 */
[----:B------:R-:W-:-:S04]  /*01f0*/  IADD3.X R9, PT, PT, RZ, R9, RZ, P0, !PT ;  /* 0x00000009ff097210 */ /* 0x000fc800007fe4ff */
[--C-:B------:R-:W-:Y:S02]  /*0200*/  SHF.R.U64 R8, R4, 0x1, R9.reuse ;  /* 0x0000000104087819 */ /* 0x100fe40000001209 */
[----:B------:R-:W-:Y:S02]  /*0210*/  SHF.R.U32.HI R9, RZ, 0x1, R9 ;  /* 0x00000001ff097819 */ /* 0x000fe40000011609 */
[----:B------:R-:W-:-:S04]  /*0220*/  ISETP.GT.U32.AND P0, PT, R8, R7, PT ;  /* 0x000000070800720c */ /* 0x000fc80003f04070 */
[----:B------:R-:W-:-:S13]  /*0230*/  ISETP.GT.U32.AND.EX P0, PT, R9, RZ, PT, P0 ;  /* 0x000000ff0900720c */ /* 0x000fda0003f04100 */
[----:B------:R-:W-:Y:S05]  /*0240*/  @!P0 BRA `(.L_x_1) ;  /* 0x0000000000488947 */ /* 0x000fea0003800000 */
[----:B------:R-:W-:-:S05]  /*0250*/  IMAD.WIDE.U32 R2, R5, 0x4, R2 ;  /* 0x0000000405027825 */ /* 0x000fca00078e0002 */
[----:B------:R-:W2:Y:S01]  /*0260*/  LD.E R17, desc[UR12][R2.64] ;  /* 0x0000000c02117980 */ /* 0x000ea2000c101900 */
[----:B------:R-:W-:Y:S01]  /*0270*/  IADD3 R4, P1, PT, R2, 0x4, RZ ;  /* 0x0000000402047810 */ /* 0x000fe20007f3e0ff */
[----:B------:R-:W-:-:S03]  /*0280*/  IMAD R10, R7, 0x4, R0 ;  /* 0x00000004070a7824 */ /* 0x000fc600078e0200 */
[----:B------:R-:W-:Y:S01]  /*0290*/  ISETP.GE.U32.AND P0, PT, R4, R13, PT ;  /* 0x0000000d0400720c */ /* 0x000fe20003f06070 */
[----:B------:R-:W-:-:S05]  /*02a0*/  IMAD.X R4, RZ, RZ, R3, P1 ;  /* 0x000000ffff047224 */ /* 0x000fca00008e0603 */
[----:B------:R-:W-:Y:S01]  /*02b0*/  ISETP.GE.U32.AND.EX P0, PT, R4, R15, PT, P0 ;  /* 0x0000000f0400720c */ /* 0x000fe20003f06100 */
[----:B--2---:R0:W-:-:S12]  /*02c0*/  STS [R10], R17 ;  /* 0x000000110a007388 */ /* 0x0041d80000000800 */
[----:B------:R1:W2:Y:S01]  /*02d0*/  @!P0 LD.E R4, desc[UR12][R2.64+0x4] ;  /* 0x0000040c02048980 */ /* 0x0002a2000c101900 */
[----:B------:R-:W-:Y:S01]  /*02e0*/  LEA R0, R8, R0, 0x2 ;  /* 0x0000000008007211 */ /* 0x000fe200078e10ff */
[----:B-1----:R-:W-:Y:S02]  /*02f0*/  IMAD.MOV.U32 R2, RZ, RZ, R6 ;  /* 0x000000ffff027224 */ /* 0x002fe400078e0006 */
[----:B------:R-:W-:Y:S02]  /*0300*/  IMAD.MOV.U32 R3, RZ, RZ, R11 ;  /* 0x000000ffff037224 */ /* 0x000fe400078e000b */
[----:B--2---:R-:W-:-:S05]  /*0310*/  @!P0 FADD R4, R17, R4 ;  /* 0x0000000411048221 */ /* 0x004fca0000000000 */
[----:B------:R0:W-:Y:S01]  /*0320*/  @!P0 STS [R10], R4 ;  /* 0x000000040a008388 */ /* 0x0001e20000000800 */
[----:B------:R-:W-:-:S04]  /*0330*/  LEA R13, P0, R8, R6, 0x2 ;  /* 0x00000006080d7211 */ /* 0x000fc800078010ff */
[----:B------:R-:W-:Y:S02]  /*0340*/  LEA.HI.X R15, R8, R11, R9, 0x2, P0 ;  /* 0x0000000b080f7211 */ /* 0x000fe400000f1409 */
[----:B------:R-:W-:-:S03]  /*0350*/  MOV R6, R13 ;  /* 0x0000000d00067202 */ /* 0x000fc60000000f00 */
[----:B0-----:R-:W-:-:S07]  /*0360*/  IMAD.MOV.U32 R11, RZ, RZ, R15 ;  /* 0x000000ffff0b7224 */ /* 0x001fce00078e000f */
.L_x_1:
[----:B------:R-:W-:Y:S05]  /*0370*/  BSYNC.RECONVERGENT B0 ;  /* 0x0000000000007941 */ /* 0x000fea0003800200 */
.L_x_0:
[----:B------:R-:W-:Y:S01]  /*0380*/  BAR.SYNC.DEFER_BLOCKING 0x0 ;  /* 0x0000000000007b1d */ /* 0x000fe20000010000 */
[----:B------:R-:W-:-:S04]  /*0390*/  ISETP.NE.U32.AND P0, PT, R8, 0x1, PT ;  /* 0x000000010800780c */ /* 0x000fc80003f05070 */
[----:B------:R-:W-:-:S13]  /*03a0*/  ISETP.NE.AND.EX P0, PT, R9, RZ, PT, P0 ;  /* 0x000000ff0900720c */ /* 0x000fda0003f05300 */
[----:B------:R-:W-:Y:S05]  /*03b0*/  @P0 BRA `(.L_x_2) ;  /* 0xfffffffc00840947 */ /* 0x000fea000383ffff */
[----:B------:R-:W-:-:S13]  /*03c0*/  ISETP.NE.AND P0, PT, R7, RZ, PT ;  /* 0x000000ff0700720c */ /* 0x000fda0003f05270 */
[----:B------:R-:W-:Y:S05]  /*03d0*/  @P0 EXIT ;  /* 0x000000000000094d */ /* 0x000fea0003800000 */
[----:B------:R-:W2:Y:S01]  /*03e0*/  LD.E R3, desc[UR12][R2.64] ;  /* 0x0000000c02037980 */ /* 0x000ea2000c101900 */
[----:B------:R-:W2:Y:S03]  /*03f0*/  LDC.64 R4, c[0x0][0x380] ;  /* 0x0000e000ff047b82 */ /* 0x000ea60000000a00 */
[----:B--2---:R-:W-:Y:S01]  /*0400*/  STG.E desc[UR12][R4.64], R3 ;  /* 0x0000000304007986 */ /* 0x004fe2000c10190c */
[----:B------:R-:W-:Y:S05]  /*0410*/  EXIT ;  /* 0x000000000000794d */ /* 0x000fea0003800000 */
.L_x_3:
[----:B------:R-:W-:-:S00]  /*0420*/  BRA `(.L_x_3) ;  /* 0xfffffffc00fc7947 */ /* 0x000fc0000383ffff */
[----:B------:R-:W-:-:S00]  /*0430*/  NOP ;  /* 0x0000000000007918 */ /* 0x000fc00000000000 */
        /* <DEDUP_REMOVED lines=12> */
.L_x_5:


//--------------------- .text._ZN4math14VectorMultiplyEPfS0_S0_ --------------------------
	.section	.text._ZN4math14VectorMultiplyEPfS0_S0_,"ax",@progbits
	.align	128
        .global         _ZN4math14VectorMultiplyEPfS0_S0_
        .type           _ZN4math14VectorMultiplyEPfS0_S0_,@function
        .size           _ZN4math14VectorMultiplyEPfS0_S0_,(.L_x_6 - _ZN4math14VectorMultiplyEPfS0_S0_)
        .other          _ZN4math14VectorMultiplyEPfS0_S0_,@"STO_CUDA_ENTRY STV_DEFAULT"
_ZN4math14VectorMultiplyEPfS0_S0_:
.text._ZN4math14VectorMultiplyEPfS0_S0_:
[----:B------:R-:W-:Y:S01]  /*0000*/  LDC R1, c[0x0][0x37c] ;  /* 0x0000df00ff017b82 */ /* 0x000fe20000000800 */
[----:B------:R-:W0:Y:S07]  /*0010*/  S2R R9, SR_TID.X ;  /* 0x0000000000097919 */ /* 0x000e2e0000002100 */
[----:B------:R-:W0:Y:S01]  /*0020*/  LDC.64 R2, c[0x0][0x388] ;  /* 0x0000e200ff027b82 */ /* 0x000e220000000a00 */
[----:B------:R-:W1:Y:S07]  /*0030*/  LDCU.64 UR4, c[0x0][0x358] ;  /* 0x00006b00ff0477ac */ /* 0x000e6e0008000a00 */
[----:B------:R-:W2:Y:S08]  /*0040*/  LDC.64 R4, c[0x0][0x390] ;  /* 0x0000e400ff047b82 */ /* 0x000eb00000000a00 */
[----:B------:R-:W3:Y:S01]  /*0050*/  LDC.64 R6, c[0x0][0x380] ;  /* 0x0000e000ff067b82 */ /* 0x000ee20000000a00 */
[----:B0-----:R-:W-:-:S04]  /*0060*/  IMAD.WIDE.U32 R2, R9, 0x4, R2 ;  /* 0x0000000409027825 */ /* 0x001fc800078e0002 */
[C---:B--2---:R-:W-:Y:S02]  /*0070*/  IMAD.WIDE.U32 R4, R9.reuse, 0x4, R4 ;  /* 0x0000000409047825 */ /* 0x044fe400078e0004 */
[----:B-1----:R-:W2:Y:S04]  /*0080*/  LDG.E R2, desc[UR4][R2.64] ;  /* 0x0000000402027981 */ /* 0x002ea8000c1e1900 */
[----:B------:R-:W2:Y:S01]  /*0090*/  LDG.E R5, desc[UR4][R4.64] ;  /* 0x0000000404057981 */ /* 0x000ea2000c1e1900 */
[----:B---3--:R-:W-:-:S04]  /*00a0*/  IMAD.WIDE.U32 R6, R9, 0x4, R6 ;  /* 0x0000000409067825 */ /* 0x008fc800078e0006 */
[----:B--2---:R-:W-:-:S05]  /*00b0*/  FMUL R9, R2, R5 ;  /* 0x0000000502097220 */ /* 0x004fca0000400000 */
[----:B------:R-:W-:Y:S01]  /*00c0*/  STG.E desc[UR4][R6.64], R9 ;  /* 0x0000000906007986 */ /* 0x000fe2000c101904 */
[----:B------:R-:W-:Y:S05]  /*00d0*/  EXIT ;  /* 0x000000000000794d */ /* 0x000fea0003800000 */
.L_x_4:
        /* <DEDUP_REMOVED lines=10> */
.L_x_6:


//--------------------- .nv.shared._ZN4math10AccumulateEPfS0_m --------------------------
	.section	.nv.shared._ZN4math10AccumulateEPfS0_m,"aw",@nobits
	.sectionflags	@""
	.align	4
.nv.shared._ZN4math10AccumulateEPfS0_m:
	.zero		2048


//--------------------- .nv.shared.reserved.0     --------------------------
	.section	.nv.shared.reserved.0,"aw",@nobits
	.weak		__nv_reservedSMEM_offset_0_alias
	.size		__nv_reservedSMEM_offset_0_alias, 0, 64
	.other		__nv_reservedSMEM_offset_0_alias,@"STO_CUDA_RESERVED_SHARED STV_DEFAULT"
__nv_reservedSMEM_offset_0_alias:
	.zero		0
	.zero		64


//--------------------- .nv.constant0._ZN4math10AccumulateEPfS0_m --------------------------
	.section	.nv.constant0._ZN4math10AccumulateEPfS0_m,"a",@progbits
	.sectionflags	@""
	.align	4
.nv.constant0._ZN4math10AccumulateEPfS0_m:
	.zero		920


//--------------------- .nv.constant0._ZN4math14VectorMultiplyEPfS0_S0_ --------------------------
	.section	.nv.constant0._ZN4math14VectorMultiplyEPfS0_S0_,"a",@progbits
	.sectionflags	@""
	.align	4
.nv.constant0._ZN4math14VectorMultiplyEPfS0_S0_:
	.zero		920


//--------------------- SYMBOLS --------------------------

	.type		.nv.reservedSmem.offset0,@object
	.size		.nv.reservedSmem.offset0,0x4
	.type		.nv.reservedSmem.cap,@object
	.size		.nv.reservedSmem.cap,0x4
